//
// Generated by NVIDIA NVVM Compiler
//
// Compiler Build ID: CL-36424714
// Cuda compilation tools, release 13.0, V13.0.88
// Based on NVVM 20.0.0
//

.version 9.0
.target sm_100
.address_size 64

	// .globl	_Z6updateP8Particle

.visible .entry _Z6updateP8Particle(
	.param .u64 .ptr .align 1 _Z6updateP8Particle_param_0
)
{
	.reg .b32 	%r<5>;
	.reg .b32 	%f<47>;
	.reg .b64 	%rd<5>;

	ld.param.u64 	%rd1, [_Z6updateP8Particle_param_0];
	cvta.to.global.u64 	%rd2, %rd1;
	mov.u32 	%r1, %tid.x;
	mov.u32 	%r2, %ctaid.x;
	mov.u32 	%r3, %ntid.x;
	mad.lo.s32 	%r4, %r2, %r3, %r1;
	mul.wide.u32 	%rd3, %r4, 24;
	add.s64 	%rd4, %rd2, %rd3;
	ld.global.f32 	%f1, [%rd4+8];
	ld.global.f32 	%f2, [%rd4+4];
	ld.global.f32 	%f3, [%rd4];
	ld.global.f32 	%f4, [%rd4+16];
	ld.global.f32 	%f5, [%rd4+20];
	ld.global.f32 	%f6, [%rd4+12];
	add.f32 	%f7, %f4, 0f411CF5C3;
	add.f32 	%f8, %f6, %f3;
	add.f32 	%f9, %f7, %f2;
	add.f32 	%f10, %f5, %f1;
	add.f32 	%f11, %f7, 0f411CF5C3;
	add.f32 	%f12, %f6, %f8;
	add.f32 	%f13, %f11, %f9;
	add.f32 	%f14, %f5, %f10;
	add.f32 	%f15, %f11, 0f411CF5C3;
	add.f32 	%f16, %f6, %f12;
	add.f32 	%f17, %f15, %f13;
	add.f32 	%f18, %f5, %f14;
	add.f32 	%f19, %f15, 0f411CF5C3;
	add.f32 	%f20, %f6, %f16;
	add.f32 	%f21, %f19, %f17;
	add.f32 	%f22, %f5, %f18;
	add.f32 	%f23, %f19, 0f411CF5C3;
	add.f32 	%f24, %f6, %f20;
	add.f32 	%f25, %f23, %f21;
	add.f32 	%f26, %f5, %f22;
	add.f32 	%f27, %f23, 0f411CF5C3;
	add.f32 	%f28, %f6, %f24;
	add.f32 	%f29, %f27, %f25;
	add.f32 	%f30, %f5, %f26;
	add.f32 	%f31, %f27, 0f411CF5C3;
	add.f32 	%f32, %f6, %f28;
	add.f32 	%f33, %f31, %f29;
	add.f32 	%f34, %f5, %f30;
	add.f32 	%f35, %f31, 0f411CF5C3;
	add.f32 	%f36, %f6, %f32;
	add.f32 	%f37, %f35, %f33;
	add.f32 	%f38, %f5, %f34;
	add.f32 	%f39, %f35, 0f411CF5C3;
	add.f32 	%f40, %f6, %f36;
	add.f32 	%f41, %f39, %f37;
	add.f32 	%f42, %f5, %f38;
	add.f32 	%f43, %f39, 0f411CF5C3;
	add.f32 	%f44, %f6, %f40;
	add.f32 	%f45, %f43, %f41;
	add.f32 	%f46, %f5, %f42;
	st.global.f32 	[%rd4+16], %f43;
	st.global.f32 	[%rd4], %f44;
	st.global.f32 	[%rd4+4], %f45;
	st.global.f32 	[%rd4+8], %f46;
	ret;

}


// ===== COMPILED SASS (sm_100) =====

	.target	sm_100

	.elftype	@"ET_EXEC"


//--------------------- .note.nv.tkinfo           --------------------------
	.section	.note.nv.tkinfo,"",@"SHT_NOTE"
	.sectionflags	@"SHF_NOTE_NV_TKINFO"
	.tkinfo
        /*0018*/ 	.word	0x00000002
        /*0030*/ 	.string	""
        /*0030*/ 	.string	"ptxas"
        /*0030*/ 	.string	"Cuda compilation tools, release 13.0, V13.0.88"
        /*0030*/ 	.string	"Build cuda_13.0.r13.0/compiler.36424714_0"
        /*0030*/ 	.string	"-arch sm_100 -m 64 "



//--------------------- .note.nv.cuinfo           --------------------------
	.section	.note.nv.cuinfo,"",@"SHT_NOTE"
	.sectionflags	@"SHF_NOTE_NV_CUINFO"
        /*0018*/ 	.short	0x0002
        /*001a*/ 	.short	0x0064
        /*001c*/ 	.short	0x0082
	.zero		2


//--------------------- .nv.info                  --------------------------
	.section	.nv.info,"",@"SHT_CUDA_INFO"
	.align	4


	//----- nvinfo : EIATTR_REGCOUNT
	.align		4
        /*0000*/ 	.byte	0x04, 0x2f
        /*0002*/ 	.short	(.L_1 - .L_0)
	.align		4
.L_0:
        /*0004*/ 	.word	index@(_Z6updateP8Particle)
        /*0008*/ 	.word	0x0000000e


	//----- nvinfo : EIATTR_FRAME_SIZE
	.align		4
.L_1:
        /*000c*/ 	.byte	0x04, 0x11
        /*000e*/ 	.short	(.L_3 - .L_2)
	.align		4
.L_2:
        /*0010*/ 	.word	index@(_Z6updateP8Particle)
        /*0014*/ 	.word	0x00000000


	//----- nvinfo : EIATTR_MIN_STACK_SIZE
	.align		4
.L_3:
        /*0018*/ 	.byte	0x04, 0x12
        /*001a*/ 	.short	(.L_5 - .L_4)
	.align		4
.L_4:
        /*001c*/ 	.word	index@(_Z6updateP8Particle)
        /*0020*/ 	.word	0x00000000
.L_5:


//--------------------- .nv.compat                --------------------------
	.section	.nv.compat,"",@"SHT_CUDA_COMPAT_INFO"
	.align	4
        /*0000*/ 	.byte	0x02, 0x09, 0x00, 0x00, 0x02, 0x02, 0x01, 0x00, 0x02, 0x05, 0x05, 0x00, 0x03, 0x07, 0x01, 0x01
        /*0010*/ 	.byte	0x02, 0x03, 0x00, 0x00, 0x02, 0x06, 0x01, 0x00, 0x04, 0x0b, 0x08, 0x00, 0x09, 0x00, 0x00, 0x00
        /*0020*/ 	.byte	0x00, 0x00, 0x00, 0x00


//--------------------- .nv.info._Z6updateP8Particle --------------------------
	.section	.nv.info._Z6updateP8Particle,"",@"SHT_CUDA_INFO"
	.sectionflags	@""
	.align	4


	//----- nvinfo : EIATTR_CUDA_API_VERSION
	.align		4
        /*0000*/ 	.byte	0x04, 0x37
        /*0002*/ 	.short	(.L_7 - .L_6)
.L_6:
        /*0004*/ 	.word	0x00000082


	//----- nvinfo : EIATTR_KPARAM_INFO
	.align		4
.L_7:
        /*0008*/ 	.byte	0x04, 0x17
        /*000a*/ 	.short	(.L_9 - .L_8)
.L_8:
        /*000c*/ 	.word	0x00000000
        /*0010*/ 	.short	0x0000
        /*0012*/ 	.short	0x0000
        /*0014*/ 	.byte	0x00, 0xf5, 0x21, 0x00


	//----- nvinfo : EIATTR_SPARSE_MMA_MASK
	.align		4
.L_9:
        /*0018*/ 	.byte	0x03, 0x50
        /*001a*/ 	.short	0x0000


	//----- nvinfo : EIATTR_MAXREG_COUNT
	.align		4
        /*001c*/ 	.byte	0x03, 0x1b
        /*001e*/ 	.short	0x00ff


	//----- nvinfo : EIATTR_MERCURY_ISA_VERSION
	.align		4
        /*0020*/ 	.byte	0x03, 0x5f
        /*0022*/ 	.short	0x0101


	//----- nvinfo : EIATTR_VRC_CTA_INIT_COUNT
	.align		4
        /*0024*/ 	.byte	0x02, 0x4a
	.zero		1
	.zero		1


	//----- nvinfo : EIATTR_EXIT_INSTR_OFFSETS
	.align		4
        /*0028*/ 	.byte	0x04, 0x1c
        /*002a*/ 	.short	(.L_11 - .L_10)


	//   ....[0]....
.L_10:
        /*002c*/ 	.word	0x000003a0


	//----- nvinfo : EIATTR_CBANK_PARAM_SIZE
	.align		4
.L_11:
        /*0030*/ 	.byte	0x03, 0x19
        /*0032*/ 	.short	0x0008


	//----- nvinfo : EIATTR_PARAM_CBANK
	.align		4
        /*0034*/ 	.byte	0x04, 0x0a
        /*0036*/ 	.short	(.L_13 - .L_12)
	.align		4
.L_12:
        /*0038*/ 	.word	index@(.nv.constant0._Z6updateP8Particle)
        /*003c*/ 	.short	0x0380
        /*003e*/ 	.short	0x0008


	//----- nvinfo : EIATTR_SW_WAR
	.align		4
.L_13:
        /*0040*/ 	.byte	0x04, 0x36
        /*0042*/ 	.short	(.L_15 - .L_14)
.L_14:
        /*0044*/ 	.word	0x00000008
.L_15:


//--------------------- .nv.callgraph             --------------------------
	.section	.nv.callgraph,"",@"SHT_CUDA_CALLGRAPH"
	.align	4
	.sectionentsize	8
	.align		4
        /*0000*/ 	.word	0x00000000
	.align		4
        /*0004*/ 	.word	0xffffffff
	.align		4
        /*0008*/ 	.word	0x00000000
	.align		4
        /*000c*/ 	.word	0xfffffffe
	.align		4
        /*0010*/ 	.word	0x00000000
	.align		4
        /*0014*/ 	.word	0xfffffffd
	.align		4
        /*0018*/ 	.word	0x00000000
	.align		4
        /*001c*/ 	.word	0xfffffffc


//--------------------- .text._Z6updateP8Particle --------------------------
	.section	.text._Z6updateP8Particle,"ax",@progbits
	.align	128
        .global         _Z6updateP8Particle
        .type           _Z6updateP8Particle,@function
        .size           _Z6updateP8Particle,(.L_x_1 - _Z6updateP8Particle)
        .other          _Z6updateP8Particle,@"STO_CUDA_ENTRY STV_DEFAULT"
_Z6updateP8Particle:
.text._Z6updateP8Particle:
[----:B------:R-:W-:Y:S01]  /*0000*/  LDC R1, c[0x0][0x37c] ;  /* 0x0000df00ff017b82 */ /* 0x000fe20000000800 */
[----:B------:R-:W0:Y:S07]  /*0010*/  S2R R5, SR_TID.X ;  /* 0x0000000000057919 */ /* 0x000e2e0000002100 */
[----:B------:R-:W0:Y:S01]  /*0020*/  S2UR UR6, SR_CTAID.X ;  /* 0x00000000000679c3 */ /* 0x000e220000002500 */
[----:B------:R-:W1:Y:S07]  /*0030*/  LDCU.64 UR4, c[0x0][0x358] ;  /* 0x00006b00ff0477ac */ /* 0x000e6e0008000a00 */
[----:B------:R-:W0:Y:S08]  /*0040*/  LDC R0, c[0x0][0x360] ;  /* 0x0000d800ff007b82 */ /* 0x000e300000000800 */
[----:B------:R-:W2:Y:S01]  /*0050*/  LDC.64 R2, c[0x0][0x380] ;  /* 0x0000e000ff027b82 */ /* 0x000ea20000000a00 */
[----:B0-----:R-:W-:-:S04]  /*0060*/  IMAD R5, R0, UR6, R5 ;  /* 0x0000000600057c24 */ /* 0x001fc8000f8e0205 */
[----:B--2---:R-:W-:-:S05]  /*0070*/  IMAD.WIDE.U32 R2, R5, 0x18, R2 ;  /* 0x0000001805027825 */ /* 0x004fca00078e0002 */
[----:B-1----:R-:W2:Y:S04]  /*0080*/  LDG.E R8, desc[UR4][R2.64+0x10] ;  /* 0x0000100402087981 */ /* 0x002ea8000c1e1900 */
[----:B------:R-:W3:Y:S04]  /*0090*/  LDG.E R6, desc[UR4][R2.64+0x4] ;  /* 0x0000040402067981 */ /* 0x000ee8000c1e1900 */
[----:B------:R-:W4:Y:S04]  /*00a0*/  LDG.E R7, desc[UR4][R2.64] ;  /* 0x0000000402077981 */ /* 0x000f28000c1e1900 */
[----:B------:R-:W4:Y:S04]  /*00b0*/  LDG.E R4, desc[UR4][R2.64+0xc] ;  /* 0x00000c0402047981 */ /* 0x000f28000c1e1900 */
[----:B------:R-:W5:Y:S04]  /*00c0*/  LDG.E R5, desc[UR4][R2.64+0x8] ;  /* 0x0000080402057981 */ /* 0x000f68000c1e1900 */
[----:B------:R-:W5:Y:S01]  /*00d0*/  LDG.E R0, desc[UR4][R2.64+0x14] ;  /* 0x0000140402007981 */ /* 0x000f62000c1e1900 */
[----:B--2---:R-:W-:-:S04]  /*00e0*/  FADD R9, R8, 9.8100004196166992188 ;  /* 0x411cf5c308097421 */ /* 0x004fc80000000000 */
[----:B---3--:R-:W-:Y:S01]  /*00f0*/  FADD R6, R6, R9 ;  /* 0x0000000906067221 */ /* 0x008fe20000000000 */
[----:B------:R-:W-:-:S04]  /*0100*/  FADD R9, R9, 9.8100004196166992188 ;  /* 0x411cf5c309097421 */ /* 0x000fc80000000000 */
[----:B------:R-:W-:Y:S01]  /*0110*/  FADD R6, R6, R9 ;  /* 0x0000000906067221 */ /* 0x000fe20000000000 */
[----:B------:R-:W-:Y:S01]  /*0120*/  FADD R9, R9, 9.8100004196166992188 ;  /* 0x411cf5c309097421 */ /* 0x000fe20000000000 */
[----:B----4-:R-:W-:-:S03]  /*0130*/  FADD R7, R7, R4 ;  /* 0x0000000407077221 */ /* 0x010fc60000000000 */
[----:B------:R-:W-:Y:S01]  /*0140*/  FADD R6, R6, R9 ;  /* 0x0000000906067221 */ /* 0x000fe20000000000 */
[----:B------:R-:W-:Y:S01]  /*0150*/  FADD R9, R9, 9.8100004196166992188 ;  /* 0x411cf5c309097421 */ /* 0x000fe20000000000 */
[----:B------:R-:W-:-:S03]  /*0160*/  FADD R7, R4, R7 ;  /* 0x0000000704077221 */ /* 0x000fc60000000000 */
[----:B------:R-:W-:Y:S01]  /*0170*/  FADD R6, R6, R9 ;  /* 0x0000000906067221 */ /* 0x000fe20000000000 */
[----:B-----5:R-:W-:Y:S01]  /*0180*/  FADD R5, R5, R0 ;  /* 0x0000000005057221 */ /* 0x020fe20000000000 */
[----:B------:R-:W-:Y:S01]  /*0190*/  FADD R9, R9, 9.8100004196166992188 ;  /* 0x411cf5c309097421 */ /* 0x000fe20000000000 */
[----:B------:R-:W-:Y:S02]  /*01a0*/  FADD R7, R4, R7 ;  /* 0x0000000704077221 */ /* 0x000fe40000000000 */
[----:B------:R-:W-:Y:S01]  /*01b0*/  FADD R5, R0, R5 ;  /* 0x0000000500057221 */ /* 0x000fe20000000000 */
[----:B------:R-:W-:Y:S01]  /*01c0*/  FADD R6, R6, R9 ;  /* 0x0000000906067221 */ /* 0x000fe20000000000 */
[----:B------:R-:W-:Y:S01]  /*01d0*/  FADD R7, R4, R7 ;  /* 0x0000000704077221 */ /* 0x000fe20000000000 */
[----:B------:R-:W-:Y:S01]  /*01e0*/  FADD R9, R9, 9.8100004196166992188 ;  /* 0x411cf5c309097421 */ /* 0x000fe20000000000 */
[----:B------:R-:W-:Y:S02]  /*01f0*/  FADD R5, R0, R5 ;  /* 0x0000000500057221 */ /* 0x000fe40000000000 */
[----:B------:R-:W-:Y:S01]  /*0200*/  FADD R7, R4, R7 ;  /* 0x0000000704077221 */ /* 0x000fe20000000000 */
[----:B------:R-:W-:Y:S01]  /*0210*/  FADD R6, R6, R9 ;  /* 0x0000000906067221 */ /* 0x000fe20000000000 */
[----:B------:R-:W-:Y:S01]  /*0220*/  FADD R5, R0, R5 ;  /* 0x0000000500057221 */ /* 0x000fe20000000000 */
[----:B------:R-:W-:Y:S01]  /*0230*/  FADD R9, R9, 9.8100004196166992188 ;  /* 0x411cf5c309097421 */ /* 0x000fe20000000000 */
[----:B------:R-:W-:-:S02]  /*0240*/  FADD R7, R4, R7 ;  /* 0x0000000704077221 */ /* 0x000fc40000000000 */
[----:B------:R-:W-:Y:S01]  /*0250*/  FADD R5, R0, R5 ;  /* 0x0000000500057221 */ /* 0x000fe20000000000 */
[----:B------:R-:W-:Y:S01]  /*0260*/  FADD R6, R6, R9 ;  /* 0x0000000906067221 */ /* 0x000fe20000000000 */
[----:B------:R-:W-:Y:S01]  /*0270*/  FADD R9, R9, 9.8100004196166992188 ;  /* 0x411cf5c309097421 */ /* 0x000fe20000000000 */
[----:B------:R-:W-:Y:S01]  /*0280*/  FADD R7, R4, R7 ;  /* 0x0000000704077221 */ /* 0x000fe20000000000 */
[----:B------:R-:W-:Y:S02]  /*0290*/  FADD R5, R0, R5 ;  /* 0x0000000500057221 */ /* 0x000fe40000000000 */
[----:B------:R-:W-:Y:S01]  /*02a0*/  FADD R6, R6, R9 ;  /* 0x0000000906067221 */ /* 0x000fe20000000000 */
[----:B------:R-:W-:Y:S01]  /*02b0*/  FADD R9, R9, 9.8100004196166992188 ;  /* 0x411cf5c309097421 */ /* 0x000fe20000000000 */
[----:B------:R-:W-:Y:S01]  /*02c0*/  FADD R5, R0, R5 ;  /* 0x0000000500057221 */ /* 0x000fe20000000000 */
[----:B------:R-:W-:Y:S02]  /*02d0*/  FADD R7, R4, R7 ;  /* 0x0000000704077221 */ /* 0x000fe40000000000 */
[----:B------:R-:W-:Y:S01]  /*02e0*/  FADD R6, R6, R9 ;  /* 0x0000000906067221 */ /* 0x000fe20000000000 */
[----:B------:R-:W-:Y:S01]  /*02f0*/  FADD R5, R0, R5 ;  /* 0x0000000500057221 */ /* 0x000fe20000000000 */
[----:B------:R-:W-:Y:S01]  /*0300*/  FADD R9, R9, 9.8100004196166992188 ;  /* 0x411cf5c309097421 */ /* 0x000fe20000000000 */
[----:B------:R-:W-:-:S02]  /*0310*/  FADD R7, R4, R7 ;  /* 0x0000000704077221 */ /* 0x000fc40000000000 */
[----:B------:R-:W-:Y:S01]  /*0320*/  FADD R5, R0, R5 ;  /* 0x0000000500057221 */ /* 0x000fe20000000000 */
[----:B------:R-:W-:Y:S01]  /*0330*/  FADD R11, R6, R9 ;  /* 0x00000009060b7221 */ /* 0x000fe20000000000 */
[----:B------:R-:W-:Y:S01]  /*0340*/  FADD R7, R4, R7 ;  /* 0x0000000704077221 */ /* 0x000fe20000000000 */
[----:B------:R-:W-:Y:S01]  /*0350*/  STG.E desc[UR4][R2.64+0x10], R9 ;  /* 0x0000100902007986 */ /* 0x000fe2000c101904 */
[----:B------:R-:W-:-:S03]  /*0360*/  FADD R5, R0, R5 ;  /* 0x0000000500057221 */ /* 0x000fc60000000000 */
[----:B------:R-:W-:Y:S04]  /*0370*/  STG.E desc[UR4][R2.64+0x4], R11 ;  /* 0x0000040b02007986 */ /* 0x000fe8000c101904 */
[----:B------:R-:W-:Y:S04]  /*0380*/  STG.E desc[UR4][R2.64], R7 ;  /* 0x0000000702007986 */ /* 0x000fe8000c101904 */
[----:B------:R-:W-:Y:S01]  /*0390*/  STG.E desc[UR4][R2.64+0x8], R5 ;  /* 0x0000080502007986 */ /* 0x000fe2000c101904 */
[----:B------:R-:W-:Y:S05]  /*03a0*/  EXIT ;  /* 0x000000000000794d */ /* 0x000fea0003800000 */
.L_x_0:
[----:B------:R-:W-:-:S00]  /*03b0*/  BRA `(.L_x_0) ;  /* 0xfffffffc00fc7947 */ /* 0x000fc0000383ffff */
[----:B------:R-:W-:-:S00]  /*03c0*/  NOP ;  /* 0x0000000000007918 */ /* 0x000fc00000000000 */
        /* <DEDUP_REMOVED lines=11> */
.L_x_1:


//--------------------- .nv.shared.reserved.0     --------------------------
	.section	.nv.shared.reserved.0,"aw",@nobits
	.weak		__nv_reservedSMEM_offset_0_alias
	.size		__nv_reservedSMEM_offset_0_alias, 0, 64
	.other		__nv_reservedSMEM_offset_0_alias,@"STO_CUDA_RESERVED_SHARED STV_DEFAULT"
__nv_reservedSMEM_offset_0_alias:
	.zero		0
	.zero		64


//--------------------- .nv.constant0._Z6updateP8Particle --------------------------
	.section	.nv.constant0._Z6updateP8Particle,"a",@progbits
	.sectionflags	@""
	.align	4
.nv.constant0._Z6updateP8Particle:
	.zero		904


//--------------------- SYMBOLS --------------------------

	.type		.nv.reservedSmem.offset0,@object
	.size		.nv.reservedSmem.offset0,0x4
